//
// Generated by NVIDIA NVVM Compiler
//
// Compiler Build ID: CL-36424714
// Cuda compilation tools, release 13.0, V13.0.88
// Based on NVVM 20.0.0
//

.version 9.0
.target sm_100
.address_size 64

	// .globl	_Z8kernel_1mPi

.visible .entry _Z8kernel_1mPi(
	.param .u64 _Z8kernel_1mPi_param_0,
	.param .u64 .ptr .align 1 _Z8kernel_1mPi_param_1
)
{
	.reg .pred 	%p<6>;
	.reg .b32 	%r<21>;
	.reg .b64 	%rd<12>;

	ld.param.u64 	%rd8, [_Z8kernel_1mPi_param_0];
	ld.param.u64 	%rd9, [_Z8kernel_1mPi_param_1];
	cvta.to.global.u64 	%rd1, %rd9;
	setp.eq.s64 	%p1, %rd8, 0;
	@%p1 bra 	$L__BB0_6;
	and.b64  	%rd11, %rd8, 3;
	setp.lt.u64 	%p2, %rd8, 4;
	@%p2 bra 	$L__BB0_4;
	and.b64  	%rd10, %rd8, -4;
$L__BB0_3:
	atom.global.add.u32 	%r1, [%rd1], 1;
	add.s32 	%r2, %r1, 1;
	atom.global.max.s32 	%r3, [%rd1+4], %r2;
	atom.global.min.s32 	%r4, [%rd1+8], %r2;
	atom.global.add.u32 	%r5, [%rd1], 1;
	add.s32 	%r6, %r5, 1;
	atom.global.max.s32 	%r7, [%rd1+4], %r6;
	atom.global.min.s32 	%r8, [%rd1+8], %r6;
	atom.global.add.u32 	%r9, [%rd1], 1;
	add.s32 	%r10, %r9, 1;
	atom.global.max.s32 	%r11, [%rd1+4], %r10;
	atom.global.min.s32 	%r12, [%rd1+8], %r10;
	atom.global.add.u32 	%r13, [%rd1], 1;
	add.s32 	%r14, %r13, 1;
	atom.global.max.s32 	%r15, [%rd1+4], %r14;
	atom.global.min.s32 	%r16, [%rd1+8], %r14;
	add.s64 	%rd10, %rd10, -4;
	setp.ne.s64 	%p3, %rd10, 0;
	@%p3 bra 	$L__BB0_3;
$L__BB0_4:
	setp.eq.s64 	%p4, %rd11, 0;
	@%p4 bra 	$L__BB0_6;
$L__BB0_5:
	.pragma "nounroll";
	atom.global.add.u32 	%r17, [%rd1], 1;
	add.s32 	%r18, %r17, 1;
	atom.global.max.s32 	%r19, [%rd1+4], %r18;
	atom.global.min.s32 	%r20, [%rd1+8], %r18;
	add.s64 	%rd11, %rd11, -1;
	setp.ne.s64 	%p5, %rd11, 0;
	@%p5 bra 	$L__BB0_5;
$L__BB0_6:
	ret;

}
	// .globl	_Z8kernel_2mPi
.visible .entry _Z8kernel_2mPi(
	.param .u64 _Z8kernel_2mPi_param_0,
	.param .u64 .ptr .align 1 _Z8kernel_2mPi_param_1
)
{
	.reg .pred 	%p<6>;
	.reg .b32 	%r<21>;
	.reg .b64 	%rd<12>;

	ld.param.u64 	%rd8, [_Z8kernel_2mPi_param_0];
	ld.param.u64 	%rd9, [_Z8kernel_2mPi_param_1];
	cvta.to.global.u64 	%rd1, %rd9;
	setp.eq.s64 	%p1, %rd8, 0;
	@%p1 bra 	$L__BB1_6;
	and.b64  	%rd11, %rd8, 3;
	setp.lt.u64 	%p2, %rd8, 4;
	@%p2 bra 	$L__BB1_4;
	and.b64  	%rd10, %rd8, -4;
$L__BB1_3:
	atom.global.add.u32 	%r1, [%rd1], -1;
	add.s32 	%r2, %r1, -1;
	atom.global.max.s32 	%r3, [%rd1+4], %r2;
	atom.global.min.s32 	%r4, [%rd1+8], %r2;
	atom.global.add.u32 	%r5, [%rd1], -1;
	add.s32 	%r6, %r5, -1;
	atom.global.max.s32 	%r7, [%rd1+4], %r6;
	atom.global.min.s32 	%r8, [%rd1+8], %r6;
	atom.global.add.u32 	%r9, [%rd1], -1;
	add.s32 	%r10, %r9, -1;
	atom.global.max.s32 	%r11, [%rd1+4], %r10;
	atom.global.min.s32 	%r12, [%rd1+8], %r10;
	atom.global.add.u32 	%r13, [%rd1], -1;
	add.s32 	%r14, %r13, -1;
	atom.global.max.s32 	%r15, [%rd1+4], %r14;
	atom.global.min.s32 	%r16, [%rd1+8], %r14;
	add.s64 	%rd10, %rd10, -4;
	setp.ne.s64 	%p3, %rd10, 0;
	@%p3 bra 	$L__BB1_3;
$L__BB1_4:
	setp.eq.s64 	%p4, %rd11, 0;
	@%p4 bra 	$L__BB1_6;
$L__BB1_5:
	.pragma "nounroll";
	atom.global.add.u32 	%r17, [%rd1], -1;
	add.s32 	%r18, %r17, -1;
	atom.global.max.s32 	%r19, [%rd1+4], %r18;
	atom.global.min.s32 	%r20, [%rd1+8], %r18;
	add.s64 	%rd11, %rd11, -1;
	setp.ne.s64 	%p5, %rd11, 0;
	@%p5 bra 	$L__BB1_5;
$L__BB1_6:
	ret;

}


// ===== COMPILED SASS (sm_100) =====

	.target	sm_100

	.elftype	@"ET_EXEC"


//--------------------- .note.nv.tkinfo           --------------------------
	.section	.note.nv.tkinfo,"",@"SHT_NOTE"
	.sectionflags	@"SHF_NOTE_NV_TKINFO"
	.tkinfo
        /*0018*/ 	.word	0x00000002
        /*0030*/ 	.string	""
        /*0030*/ 	.string	"ptxas"
        /*0030*/ 	.string	"Cuda compilation tools, release 13.0, V13.0.88"
        /*0030*/ 	.string	"Build cuda_13.0.r13.0/compiler.36424714_0"
        /*0030*/ 	.string	"-arch sm_100 -m 64 "



//--------------------- .note.nv.cuinfo           --------------------------
	.section	.note.nv.cuinfo,"",@"SHT_NOTE"
	.sectionflags	@"SHF_NOTE_NV_CUINFO"
        /*0018*/ 	.short	0x0002
        /*001a*/ 	.short	0x0064
        /*001c*/ 	.short	0x0082
	.zero		2


//--------------------- .nv.info                  --------------------------
	.section	.nv.info,"",@"SHT_CUDA_INFO"
	.align	4


	//----- nvinfo : EIATTR_REGCOUNT
	.align		4
        /*0000*/ 	.byte	0x04, 0x2f
        /*0002*/ 	.short	(.L_1 - .L_0)
	.align		4
.L_0:
        /*0004*/ 	.word	index@(_Z8kernel_1mPi)
        /*0008*/ 	.word	0x00000016


	//----- nvinfo : EIATTR_FRAME_SIZE
	.align		4
.L_1:
        /*000c*/ 	.byte	0x04, 0x11
        /*000e*/ 	.short	(.L_3 - .L_2)
	.align		4
.L_2:
        /*0010*/ 	.word	index@(_Z8kernel_1mPi)
        /*0014*/ 	.word	0x00000000


	//----- nvinfo : EIATTR_REGCOUNT
	.align		4
.L_3:
        /*0018*/ 	.byte	0x04, 0x2f
        /*001a*/ 	.short	(.L_5 - .L_4)
	.align		4
.L_4:
        /*001c*/ 	.word	index@(_Z8kernel_2mPi)
        /*0020*/ 	.word	0x00000016


	//----- nvinfo : EIATTR_FRAME_SIZE
	.align		4
.L_5:
        /*0024*/ 	.byte	0x04, 0x11
        /*0026*/ 	.short	(.L_7 - .L_6)
	.align		4
.L_6:
        /*0028*/ 	.word	index@(_Z8kernel_2mPi)
        /*002c*/ 	.word	0x00000000


	//----- nvinfo : EIATTR_MIN_STACK_SIZE
	.align		4
.L_7:
        /*0030*/ 	.byte	0x04, 0x12
        /*0032*/ 	.short	(.L_9 - .L_8)
	.align		4
.L_8:
        /*0034*/ 	.word	index@(_Z8kernel_2mPi)
        /*0038*/ 	.word	0x00000000


	//----- nvinfo : EIATTR_MIN_STACK_SIZE
	.align		4
.L_9:
        /*003c*/ 	.byte	0x04, 0x12
        /*003e*/ 	.short	(.L_11 - .L_10)
	.align		4
.L_10:
        /*0040*/ 	.word	index@(_Z8kernel_1mPi)
        /*0044*/ 	.word	0x00000000
.L_11:


//--------------------- .nv.compat                --------------------------
	.section	.nv.compat,"",@"SHT_CUDA_COMPAT_INFO"
	.align	4
        /*0000*/ 	.byte	0x02, 0x09, 0x00, 0x00, 0x02, 0x02, 0x01, 0x00, 0x02, 0x05, 0x05, 0x00, 0x03, 0x07, 0x01, 0x01
        /*0010*/ 	.byte	0x02, 0x03, 0x00, 0x00, 0x02, 0x06, 0x01, 0x00, 0x04, 0x0b, 0x08, 0x00, 0x09, 0x00, 0x00, 0x00
        /*0020*/ 	.byte	0x00, 0x00, 0x00, 0x00


//--------------------- .nv.info._Z8kernel_2mPi   --------------------------
	.section	.nv.info._Z8kernel_2mPi,"",@"SHT_CUDA_INFO"
	.sectionflags	@""
	.align	4


	//----- nvinfo : EIATTR_CUDA_API_VERSION
	.align		4
        /*0000*/ 	.byte	0x04, 0x37
        /*0002*/ 	.short	(.L_13 - .L_12)
.L_12:
        /*0004*/ 	.word	0x00000082


	//----- nvinfo : EIATTR_KPARAM_INFO
	.align		4
.L_13:
        /*0008*/ 	.byte	0x04, 0x17
        /*000a*/ 	.short	(.L_15 - .L_14)
.L_14:
        /*000c*/ 	.word	0x00000000
        /*0010*/ 	.short	0x0001
        /*0012*/ 	.short	0x0008
        /*0014*/ 	.byte	0x00, 0xf5, 0x21, 0x00


	//----- nvinfo : EIATTR_KPARAM_INFO
	.align		4
.L_15:
        /*0018*/ 	.byte	0x04, 0x17
        /*001a*/ 	.short	(.L_17 - .L_16)
.L_16:
        /*001c*/ 	.word	0x00000000
        /*0020*/ 	.short	0x0000
        /*0022*/ 	.short	0x0000
        /*0024*/ 	.byte	0x00, 0xf0, 0x21, 0x00


	//----- nvinfo : EIATTR_SPARSE_MMA_MASK
	.align		4
.L_17:
        /*0028*/ 	.byte	0x03, 0x50
        /*002a*/ 	.short	0x0000


	//----- nvinfo : EIATTR_MAXREG_COUNT
	.align		4
        /*002c*/ 	.byte	0x03, 0x1b
        /*002e*/ 	.short	0x00ff


	//----- nvinfo : EIATTR_MERCURY_ISA_VERSION
	.align		4
        /*0030*/ 	.byte	0x03, 0x5f
        /*0032*/ 	.short	0x0101


	//----- nvinfo : EIATTR_INT_WARP_WIDE_INSTR_OFFSETS
	.align		4
        /*0034*/ 	.byte	0x04, 0x31
        /*0036*/ 	.short	(.L_19 - .L_18)


	//   ....[0]....
.L_18:
        /*0038*/ 	.word	0x00000160


	//   ....[1]....
        /*003c*/ 	.word	0x000001f0


	//   ....[2]....
        /*0040*/ 	.word	0x00000210


	//   ....[3]....
        /*0044*/ 	.word	0x00000220


	//   ....[4]....
        /*0048*/ 	.word	0x00000280


	//   ....[5]....
        /*004c*/ 	.word	0x000002a0


	//   ....[6]....
        /*0050*/ 	.word	0x000002b0


	//   ....[7]....
        /*0054*/ 	.word	0x00000310


	//   ....[8]....
        /*0058*/ 	.word	0x00000330


	//   ....[9]....
        /*005c*/ 	.word	0x00000340


	//   ....[10]....
        /*0060*/ 	.word	0x000003a0


	//   ....[11]....
        /*0064*/ 	.word	0x000003c0


	//   ....[12]....
        /*0068*/ 	.word	0x000003d0


	//   ....[13]....
        /*006c*/ 	.word	0x00000500


	//   ....[14]....
        /*0070*/ 	.word	0x00000580


	//   ....[15]....
        /*0074*/ 	.word	0x000005a0


	//   ....[16]....
        /*0078*/ 	.word	0x000005b0


	//----- nvinfo : EIATTR_VRC_CTA_INIT_COUNT
	.align		4
.L_19:
        /*007c*/ 	.byte	0x02, 0x4a
	.zero		1
	.zero		1


	//----- nvinfo : EIATTR_EXIT_INSTR_OFFSETS
	.align		4
        /*0080*/ 	.byte	0x04, 0x1c
        /*0082*/ 	.short	(.L_21 - .L_20)


	//   ....[0]....
.L_20:
        /*0084*/ 	.word	0x00000040


	//   ....[1]....
        /*0088*/ 	.word	0x00000470


	//   ....[2]....
        /*008c*/ 	.word	0x00000650


	//----- nvinfo : EIATTR_CBANK_PARAM_SIZE
	.align		4
.L_21:
        /*0090*/ 	.byte	0x03, 0x19
        /*0092*/ 	.short	0x0010


	//----- nvinfo : EIATTR_PARAM_CBANK
	.align		4
        /*0094*/ 	.byte	0x04, 0x0a
        /*0096*/ 	.short	(.L_23 - .L_22)
	.align		4
.L_22:
        /*0098*/ 	.word	index@(.nv.constant0._Z8kernel_2mPi)
        /*009c*/ 	.short	0x0380
        /*009e*/ 	.short	0x0010


	//----- nvinfo : EIATTR_SW_WAR
	.align		4
.L_23:
        /*00a0*/ 	.byte	0x04, 0x36
        /*00a2*/ 	.short	(.L_25 - .L_24)
.L_24:
        /*00a4*/ 	.word	0x00000008
.L_25:


//--------------------- .nv.info._Z8kernel_1mPi   --------------------------
	.section	.nv.info._Z8kernel_1mPi,"",@"SHT_CUDA_INFO"
	.sectionflags	@""
	.align	4


	//----- nvinfo : EIATTR_CUDA_API_VERSION
	.align		4
        /*0000*/ 	.byte	0x04, 0x37
        /*0002*/ 	.short	(.L_27 - .L_26)
.L_26:
        /*0004*/ 	.word	0x00000082


	//----- nvinfo : EIATTR_KPARAM_INFO
	.align		4
.L_27:
        /*0008*/ 	.byte	0x04, 0x17
        /*000a*/ 	.short	(.L_29 - .L_28)
.L_28:
        /*000c*/ 	.word	0x00000000
        /*0010*/ 	.short	0x0001
        /*0012*/ 	.short	0x0008
        /*0014*/ 	.byte	0x00, 0xf5, 0x21, 0x00


	//----- nvinfo : EIATTR_KPARAM_INFO
	.align		4
.L_29:
        /*0018*/ 	.byte	0x04, 0x17
        /*001a*/ 	.short	(.L_31 - .L_30)
.L_30:
        /*001c*/ 	.word	0x00000000
        /*0020*/ 	.short	0x0000
        /*0022*/ 	.short	0x0000
        /*0024*/ 	.byte	0x00, 0xf0, 0x21, 0x00


	//----- nvinfo : EIATTR_SPARSE_MMA_MASK
	.align		4
.L_31:
        /*0028*/ 	.byte	0x03, 0x50
        /*002a*/ 	.short	0x0000


	//----- nvinfo : EIATTR_MAXREG_COUNT
	.align		4
        /*002c*/ 	.byte	0x03, 0x1b
        /*002e*/ 	.short	0x00ff


	//----- nvinfo : EIATTR_MERCURY_ISA_VERSION
	.align		4
        /*0030*/ 	.byte	0x03, 0x5f
        /*0032*/ 	.short	0x0101


	//----- nvinfo : EIATTR_INT_WARP_WIDE_INSTR_OFFSETS
	.align		4
        /*0034*/ 	.byte	0x04, 0x31
        /*0036*/ 	.short	(.L_33 - .L_32)


	//   ....[0]....
.L_32:
        /*0038*/ 	.word	0x00000160


	//   ....[1]....
        /*003c*/ 	.word	0x000001e0


	//   ....[2]....
        /*0040*/ 	.word	0x00000200


	//   ....[3]....
        /*0044*/ 	.word	0x00000210


	//   ....[4]....
        /*0048*/ 	.word	0x00000270


	//   ....[5]....
        /*004c*/ 	.word	0x00000290


	//   ....[6]....
        /*0050*/ 	.word	0x000002a0


	//   ....[7]....
        /*0054*/ 	.word	0x00000300


	//   ....[8]....
        /*0058*/ 	.word	0x00000320


	//   ....[9]....
        /*005c*/ 	.word	0x00000330


	//   ....[10]....
        /*0060*/ 	.word	0x00000390


	//   ....[11]....
        /*0064*/ 	.word	0x000003b0


	//   ....[12]....
        /*0068*/ 	.word	0x000003c0


	//   ....[13]....
        /*006c*/ 	.word	0x000004f0


	//   ....[14]....
        /*0070*/ 	.word	0x00000560


	//   ....[15]....
        /*0074*/ 	.word	0x00000580


	//   ....[16]....
        /*0078*/ 	.word	0x00000590


	//----- nvinfo : EIATTR_VRC_CTA_INIT_COUNT
	.align		4
.L_33:
        /*007c*/ 	.byte	0x02, 0x4a
	.zero		1
	.zero		1


	//----- nvinfo : EIATTR_EXIT_INSTR_OFFSETS
	.align		4
        /*0080*/ 	.byte	0x04, 0x1c
        /*0082*/ 	.short	(.L_35 - .L_34)


	//   ....[0]....
.L_34:
        /*0084*/ 	.word	0x00000040


	//   ....[1]....
        /*0088*/ 	.word	0x00000460


	//   ....[2]....
        /*008c*/ 	.word	0x00000630


	//----- nvinfo : EIATTR_CBANK_PARAM_SIZE
	.align		4
.L_35:
        /*0090*/ 	.byte	0x03, 0x19
        /*0092*/ 	.short	0x0010


	//----- nvinfo : EIATTR_PARAM_CBANK
	.align		4
        /*0094*/ 	.byte	0x04, 0x0a
        /*0096*/ 	.short	(.L_37 - .L_36)
	.align		4
.L_36:
        /*0098*/ 	.word	index@(.nv.constant0._Z8kernel_1mPi)
        /*009c*/ 	.short	0x0380
        /*009e*/ 	.short	0x0010


	//----- nvinfo : EIATTR_SW_WAR
	.align		4
.L_37:
        /*00a0*/ 	.byte	0x04, 0x36
        /*00a2*/ 	.short	(.L_39 - .L_38)
.L_38:
        /*00a4*/ 	.word	0x00000008
.L_39:


//--------------------- .nv.callgraph             --------------------------
	.section	.nv.callgraph,"",@"SHT_CUDA_CALLGRAPH"
	.align	4
	.sectionentsize	8
	.align		4
        /*0000*/ 	.word	0x00000000
	.align		4
        /*0004*/ 	.word	0xffffffff
	.align		4
        /*0008*/ 	.word	0x00000000
	.align		4
        /*000c*/ 	.word	0xfffffffe
	.align		4
        /*0010*/ 	.word	0x00000000
	.align		4
        /*0014*/ 	.word	0xfffffffd
	.align		4
        /*0018*/ 	.word	0x00000000
	.align		4
        /*001c*/ 	.word	0xfffffffc


//--------------------- .text._Z8kernel_2mPi      --------------------------
	.section	.text._Z8kernel_2mPi,"ax",@progbits
	.align	128
        .global         _Z8kernel_2mPi
        .type           _Z8kernel_2mPi,@function
        .size           _Z8kernel_2mPi,(.L_x_8 - _Z8kernel_2mPi)
        .other          _Z8kernel_2mPi,@"STO_CUDA_ENTRY STV_DEFAULT"
_Z8kernel_2mPi:
.text._Z8kernel_2mPi:
[----:B------:R-:W-:Y:S01]  /*0000*/  LDC R1, c[0x0][0x37c] ;  /* 0x0000df00ff017b82 */ /* 0x000fe20000000800 */
[----:B------:R-:W0:Y:S02]  /*0010*/  LDCU.64 UR8, c[0x0][0x380] ;  /* 0x00007000ff0877ac */ /* 0x000e240008000a00 */
[----:B0-----:R-:W-:-:S04]  /*0020*/  ISETP.NE.U32.AND P0, PT, RZ, UR8, PT ;  /* 0x00000008ff007c0c */ /* 0x001fc8000bf05070 */
[----:B------:R-:W-:-:S13]  /*0030*/  ISETP.NE.AND.EX P0, PT, RZ, UR9, PT, P0 ;  /* 0x00000009ff007c0c */ /* 0x000fda000bf05300 */
[----:B------:R-:W-:Y:S05]  /*0040*/  @!P0 EXIT ;  /* 0x000000000000894d */ /* 0x000fea0003800000 */
[----:B------:R-:W-:Y:S02]  /*0050*/  UISETP.GE.U32.AND UP0, UPT, UR8, 0x4, UPT ;  /* 0x000000040800788c */ /* 0x000fe4000bf06070 */
[----:B------:R-:W-:Y:S02]  /*0060*/  ULOP3.LUT UR12, UR8, 0x3, URZ, 0xc0, !UPT ;  /* 0x00000003080c7892 */ /* 0x000fe4000f8ec0ff */
[----:B------:R-:W-:Y:S01]  /*0070*/  UISETP.GE.U32.AND.EX UP0, UPT, UR9, URZ, UPT, UP0 ;  /* 0x000000ff0900728c */ /* 0x000fe2000bf06100 */
[----:B------:R-:W-:Y:S01]  /*0080*/  UMOV UR4, URZ ;  /* 0x000000ff00047c82 */ /* 0x000fe20008000000 */
[----:B------:R-:W0:Y:S02]  /*0090*/  LDCU.64 UR10, c[0x0][0x358] ;  /* 0x00006b00ff0a77ac */ /* 0x000e240008000a00 */
[----:B------:R-:W-:-:S04]  /*00a0*/  ISETP.NE.U32.AND P0, PT, RZ, UR12, PT ;  /* 0x0000000cff007c0c */ /* 0x000fc8000bf05070 */
[----:B------:R-:W-:Y:S01]  /*00b0*/  ISETP.NE.AND.EX P0, PT, RZ, UR4, PT, P0 ;  /* 0x00000004ff007c0c */ /* 0x000fe2000bf05300 */
[----:B------:R-:W-:-:S12]  /*00c0*/  BRA.U !UP0, `(.L_x_0) ;  /* 0x0000000108e87547 */ /* 0x000fd8000b800000 */
[----:B------:R-:W1:Y:S01]  /*00d0*/  LDCU.64 UR6, c[0x0][0x388] ;  /* 0x00007100ff0677ac */ /* 0x000e620008000a00 */
[----:B------:R-:W2:Y:S01]  /*00e0*/  LDC.64 R2, c[0x0][0x388] ;  /* 0x0000e200ff027b82 */ /* 0x000ea20000000a00 */
[----:B------:R-:W3:Y:S01]  /*00f0*/  LDCU UR9, c[0x0][0x384] ;  /* 0x00007080ff0977ac */ /* 0x000ee20008000800 */
[----:B------:R-:W-:Y:S02]  /*0100*/  ULOP3.LUT UR5, UR8, 0xfffffffc, URZ, 0xc0, !UPT ;  /* 0xfffffffc08057892 */ /* 0x000fe4000f8ec0ff */
[----:B-1----:R-:W-:-:S04]  /*0110*/  UIADD3 UR6, UP0, UPT, UR6, 0x4, URZ ;  /* 0x0000000406067890 */ /* 0x002fc8000ff1e0ff */
[----:B------:R-:W-:Y:S02]  /*0120*/  UIADD3.X UR7, UPT, UPT, URZ, UR7, URZ, UP0, !UPT ;  /* 0x00000007ff077290 */ /* 0x000fe400087fe4ff */
[----:B------:R-:W-:-:S04]  /*0130*/  IMAD.U32 R4, RZ, RZ, UR6 ;  /* 0x00000006ff047e24 */ /* 0x000fc8000f8e00ff */
[----:B---3--:R-:W-:-:S07]  /*0140*/  IMAD.U32 R5, RZ, RZ, UR7 ;  /* 0x00000007ff057e24 */ /* 0x008fce000f8e00ff */
.L_x_1:
[----:B------:R-:W1:Y:S01]  /*0150*/  S2R R7, SR_LANEID ;  /* 0x0000000000077919 */ /* 0x000e620000000000 */
[----:B------:R-:W-:Y:S02]  /*0160*/  VOTEU.ANY UR6, UPT, PT ;  /* 0x0000000000067886 */ /* 0x000fe400038e0100 */
[----:B------:R-:W1:Y:S01]  /*0170*/  FLO.U32 R6, UR6 ;  /* 0x0000000600067d00 */ /* 0x000e6200080e0000 */
[----:B------:R-:W-:-:S06]  /*0180*/  UPOPC UR7, UR6 ;  /* 0x00000006000772bf */ /* 0x000fcc0008000000 */
[----:B------:R-:W-:Y:S01]  /*0190*/  IMAD R19, RZ, RZ, -UR7 ;  /* 0x80000007ff137e24 */ /* 0x000fe2000f8e02ff */
[----:B-1----:R-:W-:-:S13]  /*01a0*/  ISETP.EQ.U32.AND P1, PT, R6, R7, PT ;  /* 0x000000070600720c */ /* 0x002fda0003f22070 */
[----:B0-2---:R-:W2:Y:S01]  /*01b0*/  @P1 ATOMG.E.ADD.STRONG.GPU PT, R7, desc[UR10][R2.64], R19 ;  /* 0x80000013020719a8 */ /* 0x005ea200081ef10a */
[----:B------:R-:W0:Y:S02]  /*01c0*/  S2R R8, SR_LTMASK ;  /* 0x0000000000087919 */ /* 0x000e240000003900 */
[----:B0-----:R-:W-:-:S04]  /*01d0*/  LOP3.LUT R8, R8, UR6, RZ, 0xc0, !PT ;  /* 0x0000000608087c12 */ /* 0x001fc8000f8ec0ff */
[----:B------:R-:W0:Y:S01]  /*01e0*/  POPC R9, R8 ;  /* 0x0000000800097309 */ /* 0x000e220000000000 */
[----:B--2---:R-:W0:Y:S02]  /*01f0*/  SHFL.IDX PT, R0, R7, R6, 0x1f ;  /* 0x00001f0607007589 */ /* 0x004e2400000e0000 */
[----:B0-----:R-:W-:-:S04]  /*0200*/  IADD3 R0, PT, PT, R0, -0x1, -R9 ;  /* 0xffffffff00007810 */ /* 0x001fc80007ffe809 */
[C---:B------:R-:W-:Y:S02]  /*0210*/  CREDUX.MAX.S32 UR6, R0.reuse ;  /* 0x00000000000672cc */ /* 0x040fe40000000200 */
[----:B------:R-:W-:-:S11]  /*0220*/  CREDUX.MIN.S32 UR7, R0 ;  /* 0x00000000000772cc */ /* 0x000fd60000008200 */
[----:B------:R-:W-:Y:S02]  /*0230*/  IMAD.U32 R11, RZ, RZ, UR6 ;  /* 0x00000006ff0b7e24 */ /* 0x000fe4000f8e00ff */
[----:B------:R-:W-:-:S03]  /*0240*/  IMAD.U32 R13, RZ, RZ, UR7 ;  /* 0x00000007ff0d7e24 */ /* 0x000fc6000f8e00ff */
[----:B------:R-:W-:Y:S04]  /*0250*/  @P1 REDG.E.MAX.S32.STRONG.GPU desc[UR10][R4.64], R11 ;  /* 0x0000000b0400198e */ /* 0x000fe8000d12e30a */
[----:B------:R-:W-:Y:S04]  /*0260*/  @P1 REDG.E.MIN.S32.STRONG.GPU desc[UR10][R4.64+0x4], R13 ;  /* 0x0000040d0400198e */ /* 0x000fe8000c92e30a */
[----:B------:R-:W2:Y:S04]  /*0270*/  @P1 ATOMG.E.ADD.STRONG.GPU PT, R15, desc[UR10][R2.64], R19 ;  /* 0x80000013020f19a8 */ /* 0x000ea800081ef10a */
[----:B--2---:R-:W0:Y:S02]  /*0280*/  SHFL.IDX PT, R0, R15, R6, 0x1f ;  /* 0x00001f060f007589 */ /* 0x004e2400000e0000 */
[----:B0-----:R-:W-:-:S04]  /*0290*/  IADD3 R0, PT, PT, -R9, -0x1, R0 ;  /* 0xffffffff09007810 */ /* 0x001fc80007ffe100 */
        /* <DEDUP_REMOVED lines=22> */
[----:B------:R1:W-:Y:S04]  /*0400*/  @P1 REDG.E.MAX.S32.STRONG.GPU desc[UR10][R4.64], R9 ;  /* 0x000000090400198e */ /* 0x0003e8000d12e30a */
[----:B------:R1:W-:Y:S01]  /*0410*/  @P1 REDG.E.MIN.S32.STRONG.GPU desc[UR10][R4.64+0x4], R11 ;  /* 0x0000040b0400198e */ /* 0x0003e2000c92e30a */
[----:B------:R-:W-:-:S04]  /*0420*/  UIADD3 UR5, UP0, UPT, UR5, -0x4, URZ ;  /* 0xfffffffc05057890 */ /* 0x000fc8000ff1e0ff */
[----:B------:R-:W-:Y:S02]  /*0430*/  UIADD3.X UR9, UPT, UPT, UR9, -0x1, URZ, UP0, !UPT ;  /* 0xffffffff09097890 */ /* 0x000fe400087fe4ff */
[----:B------:R-:W-:-:S04]  /*0440*/  UISETP.NE.U32.AND UP0, UPT, UR5, URZ, UPT ;  /* 0x000000ff0500728c */ /* 0x000fc8000bf05070 */
[----:B------:R-:W-:-:S09]  /*0450*/  UISETP.NE.AND.EX UP0, UPT, UR9, URZ, UPT, UP0 ;  /* 0x000000ff0900728c */ /* 0x000fd2000bf05300 */
[----:B-1----:R-:W-:Y:S05]  /*0460*/  BRA.U UP0, `(.L_x_1) ;  /* 0xfffffffd00387547 */ /* 0x002fea000b83ffff */
.L_x_0:
[----:B0-----:R-:W-:Y:S05]  /*0470*/  @!P0 EXIT ;  /* 0x000000000000894d */ /* 0x001fea0003800000 */
[----:B------:R-:W0:Y:S01]  /*0480*/  LDCU.64 UR6, c[0x0][0x388] ;  /* 0x00007100ff0677ac */ /* 0x000e220008000a00 */
[----:B------:R-:W1:Y:S01]  /*0490*/  S2R R13, SR_LANEID ;  /* 0x00000000000d7919 */ /* 0x000e620000000000 */
[----:B------:R-:W2:Y:S01]  /*04a0*/  LDC.64 R2, c[0x0][0x388] ;  /* 0x0000e200ff027b82 */ /* 0x000ea20000000a00 */
[----:B------:R-:W3:Y:S01]  /*04b0*/  S2R R10, SR_LTMASK ;  /* 0x00000000000a7919 */ /* 0x000ee20000003900 */
[----:B0-----:R-:W-:-:S04]  /*04c0*/  UIADD3 UR6, UP0, UPT, UR6, 0x4, URZ ;  /* 0x0000000406067890 */ /* 0x001fc8000ff1e0ff */
[----:B------:R-:W-:Y:S02]  /*04d0*/  UIADD3.X UR7, UPT, UPT, URZ, UR7, URZ, UP0, !UPT ;  /* 0x00000007ff077290 */ /* 0x000fe400087fe4ff */
[----:B------:R-:W-:-:S04]  /*04e0*/  IMAD.U32 R4, RZ, RZ, UR6 ;  /* 0x00000006ff047e24 */ /* 0x000fc8000f8e00ff */
[----:B------:R-:W-:-:S07]  /*04f0*/  IMAD.U32 R5, RZ, RZ, UR7 ;  /* 0x00000007ff057e24 */ /* 0x000fce000f8e00ff */
.L_x_2:
[----:B------:R-:W-:Y:S02]  /*0500*/  VOTEU.ANY UR5, UPT, PT ;  /* 0x0000000000057886 */ /* 0x000fe400038e0100 */
[----:B------:R-:W1:Y:S01]  /*0510*/  FLO.U32 R6, UR5 ;  /* 0x0000000500067d00 */ /* 0x000e6200080e0000 */
[----:B------:R-:W-:-:S06]  /*0520*/  UPOPC UR6, UR5 ;  /* 0x00000005000672bf */ /* 0x000fcc0008000000 */
[----:B------:R-:W-:Y:S01]  /*0530*/  IMAD R7, RZ, RZ, -UR6 ;  /* 0x80000006ff077e24 */ /* 0x000fe2000f8e02ff */
[----:B-1----:R-:W-:-:S13]  /*0540*/  ISETP.EQ.U32.AND P0, PT, R6, R13, PT ;  /* 0x0000000d0600720c */ /* 0x002fda0003f02070 */
[----:B--2---:R-:W2:Y:S01]  /*0550*/  @P0 ATOMG.E.ADD.STRONG.GPU PT, R7, desc[UR10][R2.64], R7 ;  /* 0x80000007020709a8 */ /* 0x004ea200081ef10a */
[----:B---3--:R-:W-:-:S04]  /*0560*/  LOP3.LUT R8, R10, UR5, RZ, 0xc0, !PT ;  /* 0x000000050a087c12 */ /* 0x008fc8000f8ec0ff */
[----:B------:R-:W0:Y:S01]  /*0570*/  POPC R9, R8 ;  /* 0x0000000800097309 */ /* 0x000e220000000000 */
[----:B--2---:R-:W0:Y:S02]  /*0580*/  SHFL.IDX PT, R0, R7, R6, 0x1f ;  /* 0x00001f0607007589 */ /* 0x004e2400000e0000 */
[----:B0-----:R-:W-:-:S04]  /*0590*/  IADD3 R0, PT, PT, R0, -0x1, -R9 ;  /* 0xffffffff00007810 */ /* 0x001fc80007ffe809 */
        /* <DEDUP_REMOVED lines=10> */
[----:B0-----:R-:W-:Y:S05]  /*0640*/  BRA.U UP0, `(.L_x_2) ;  /* 0xfffffffd00ac7547 */ /* 0x001fea000b83ffff */
[----:B------:R-:W-:Y:S05]  /*0650*/  EXIT ;  /* 0x000000000000794d */ /* 0x000fea0003800000 */
.L_x_3:
[----:B------:R-:W-:-:S00]  /*0660*/  BRA `(.L_x_3) ;  /* 0xfffffffc00fc7947 */ /* 0x000fc0000383ffff */
[----:B------:R-:W-:-:S00]  /*0670*/  NOP ;  /* 0x0000000000007918 */ /* 0x000fc00000000000 */
        /* <DEDUP_REMOVED lines=8> */
.L_x_8:


//--------------------- .text._Z8kernel_1mPi      --------------------------
	.section	.text._Z8kernel_1mPi,"ax",@progbits
	.align	128
        .global         _Z8kernel_1mPi
        .type           _Z8kernel_1mPi,@function
        .size           _Z8kernel_1mPi,(.L_x_9 - _Z8kernel_1mPi)
        .other          _Z8kernel_1mPi,@"STO_CUDA_ENTRY STV_DEFAULT"
_Z8kernel_1mPi:
.text._Z8kernel_1mPi:
        /* <DEDUP_REMOVED lines=21> */
.L_x_5:
[----:B------:R-:W1:Y:S01]  /*0150*/  S2R R9, SR_LANEID ;  /* 0x0000000000097919 */ /* 0x000e620000000000 */
[----:B------:R-:W-:Y:S02]  /*0160*/  VOTEU.ANY UR6, UPT, PT ;  /* 0x0000000000067886 */ /* 0x000fe400038e0100 */
[----:B------:R-:W1:Y:S08]  /*0170*/  FLO.U32 R6, UR6 ;  /* 0x0000000600067d00 */ /* 0x000e7000080e0000 */
[----:B------:R-:W0:Y:S01]  /*0180*/  POPC R7, UR6 ;  /* 0x0000000600077d09 */ /* 0x000e220008000000 */
[----:B-1----:R-:W-:-:S13]  /*0190*/  ISETP.EQ.U32.AND P1, PT, R6, R9, PT ;  /* 0x000000090600720c */ /* 0x002fda0003f22070 */
[----:B0-2---:R-:W2:Y:S01]  /*01a0*/  @P1 ATOMG.E.ADD.STRONG.GPU PT, R9, desc[UR10][R2.64], R7 ;  /* 0x80000007020919a8 */ /* 0x005ea200081ef10a */
[----:B------:R-:W0:Y:S02]  /*01b0*/  S2R R8, SR_LTMASK ;  /* 0x0000000000087919 */ /* 0x000e240000003900 */
[----:B0-----:R-:W-:-:S04]  /*01c0*/  LOP3.LUT R8, R8, UR6, RZ, 0xc0, !PT ;  /* 0x0000000608087c12 */ /* 0x001fc8000f8ec0ff */
[----:B------:R-:W0:Y:S01]  /*01d0*/  POPC R11, R8 ;  /* 0x00000008000b7309 */ /* 0x000e220000000000 */
[----:B--2---:R-:W0:Y:S02]  /*01e0*/  SHFL.IDX PT, R0, R9, R6, 0x1f ;  /* 0x00001f0609007589 */ /* 0x004e2400000e0000 */
[----:B0-----:R-:W-:-:S04]  /*01f0*/  IADD3 R0, PT, PT, R0, 0x1, R11 ;  /* 0x0000000100007810 */ /* 0x001fc80007ffe00b */
        /* <DEDUP_REMOVED lines=38> */
.L_x_4:
        /* <DEDUP_REMOVED lines=9> */
.L_x_6:
[----:B------:R-:W-:Y:S02]  /*04f0*/  VOTEU.ANY UR5, UPT, PT ;  /* 0x0000000000057886 */ /* 0x000fe400038e0100 */
[----:B------:R-:W1:Y:S08]  /*0500*/  FLO.U32 R6, UR5 ;  /* 0x0000000500067d00 */ /* 0x000e7000080e0000 */
[----:B------:R-:W2:Y:S01]  /*0510*/  POPC R7, UR5 ;  /* 0x0000000500077d09 */ /* 0x000ea20008000000 */
[----:B-1----:R-:W-:-:S13]  /*0520*/  ISETP.EQ.U32.AND P0, PT, R6, R13, PT ;  /* 0x0000000d0600720c */ /* 0x002fda0003f02070 */
[----:B--2---:R-:W2:Y:S01]  /*0530*/  @P0 ATOMG.E.ADD.STRONG.GPU PT, R7, desc[UR10][R2.64], R7 ;  /* 0x80000007020709a8 */ /* 0x004ea200081ef10a */
[----:B---3--:R-:W-:-:S04]  /*0540*/  LOP3.LUT R8, R10, UR5, RZ, 0xc0, !PT ;  /* 0x000000050a087c12 */ /* 0x008fc8000f8ec0ff */
[----:B------:R-:W0:Y:S01]  /*0550*/  POPC R9, R8 ;  /* 0x0000000800097309 */ /* 0x000e220000000000 */
        /* <DEDUP_REMOVED lines=14> */
.L_x_7:
        /* <DEDUP_REMOVED lines=12> */
.L_x_9:


//--------------------- .nv.shared.reserved.0     --------------------------
	.section	.nv.shared.reserved.0,"aw",@nobits
	.weak		__nv_reservedSMEM_offset_0_alias
	.size		__nv_reservedSMEM_offset_0_alias, 0, 64
	.other		__nv_reservedSMEM_offset_0_alias,@"STO_CUDA_RESERVED_SHARED STV_DEFAULT"
__nv_reservedSMEM_offset_0_alias:
	.zero		0
	.zero		64


//--------------------- .nv.constant0._Z8kernel_2mPi --------------------------
	.section	.nv.constant0._Z8kernel_2mPi,"a",@progbits
	.sectionflags	@""
	.align	4
.nv.constant0._Z8kernel_2mPi:
	.zero		912


//--------------------- .nv.constant0._Z8kernel_1mPi --------------------------
	.section	.nv.constant0._Z8kernel_1mPi,"a",@progbits
	.sectionflags	@""
	.align	4
.nv.constant0._Z8kernel_1mPi:
	.zero		912


//--------------------- SYMBOLS --------------------------

	.type		.nv.reservedSmem.offset0,@object
	.size		.nv.reservedSmem.offset0,0x4
